//
// Generated by NVIDIA NVVM Compiler
//
// Compiler Build ID: CL-36424714
// Cuda compilation tools, release 13.0, V13.0.88
// Based on NVVM 20.0.0
//

.version 9.0
.target sm_100
.address_size 64

	// .globl	_Z6matAddPfS_S_i

.visible .entry _Z6matAddPfS_S_i(
	.param .u64 .ptr .align 1 _Z6matAddPfS_S_i_param_0,
	.param .u64 .ptr .align 1 _Z6matAddPfS_S_i_param_1,
	.param .u64 .ptr .align 1 _Z6matAddPfS_S_i_param_2,
	.param .u32 _Z6matAddPfS_S_i_param_3
)
{
	.reg .pred 	%p<12>;
	.reg .b32 	%r<38>;
	.reg .b32 	%f<88>;
	.reg .b64 	%rd<101>;

	ld.param.u64 	%rd4, [_Z6matAddPfS_S_i_param_0];
	ld.param.u64 	%rd5, [_Z6matAddPfS_S_i_param_1];
	ld.param.u64 	%rd6, [_Z6matAddPfS_S_i_param_2];
	ld.param.u32 	%r23, [_Z6matAddPfS_S_i_param_3];
	cvta.to.global.u64 	%rd1, %rd6;
	cvta.to.global.u64 	%rd2, %rd5;
	cvta.to.global.u64 	%rd3, %rd4;
	mov.u32 	%r24, %tid.x;
	mov.u32 	%r25, %ctaid.x;
	mov.u32 	%r26, %ntid.x;
	mad.lo.s32 	%r1, %r25, %r26, %r24;
	setp.ge.s32 	%p1, %r1, %r23;
	setp.lt.s32 	%p2, %r23, 1;
	or.pred  	%p3, %p1, %p2;
	@%p3 bra 	$L__BB0_13;
	add.s32 	%r28, %r23, -1;
	and.b32  	%r2, %r23, 15;
	setp.lt.u32 	%p4, %r28, 15;
	mov.b32 	%r34, 0;
	@%p4 bra 	$L__BB0_4;
	and.b32  	%r34, %r23, 2147483632;
	neg.s32 	%r32, %r34;
	shl.b32 	%r5, %r23, 4;
	mul.wide.u32 	%rd11, %r23, 4;
	mov.u32 	%r31, %r1;
$L__BB0_3:
	.pragma "nounroll";
	mul.wide.s32 	%rd7, %r31, 4;
	add.s64 	%rd8, %rd3, %rd7;
	ld.global.f32 	%f1, [%rd8];
	add.s64 	%rd9, %rd2, %rd7;
	ld.global.f32 	%f2, [%rd9];
	add.f32 	%f3, %f1, %f2;
	add.s64 	%rd10, %rd1, %rd7;
	st.global.f32 	[%rd10], %f3;
	add.s64 	%rd12, %rd8, %rd11;
	ld.global.f32 	%f4, [%rd12];
	add.s64 	%rd13, %rd9, %rd11;
	ld.global.f32 	%f5, [%rd13];
	add.f32 	%f6, %f4, %f5;
	add.s64 	%rd14, %rd10, %rd11;
	st.global.f32 	[%rd14], %f6;
	add.s64 	%rd15, %rd12, %rd11;
	ld.global.f32 	%f7, [%rd15];
	add.s64 	%rd16, %rd13, %rd11;
	ld.global.f32 	%f8, [%rd16];
	add.f32 	%f9, %f7, %f8;
	add.s64 	%rd17, %rd14, %rd11;
	st.global.f32 	[%rd17], %f9;
	add.s64 	%rd18, %rd15, %rd11;
	ld.global.f32 	%f10, [%rd18];
	add.s64 	%rd19, %rd16, %rd11;
	ld.global.f32 	%f11, [%rd19];
	add.f32 	%f12, %f10, %f11;
	add.s64 	%rd20, %rd17, %rd11;
	st.global.f32 	[%rd20], %f12;
	add.s64 	%rd21, %rd18, %rd11;
	ld.global.f32 	%f13, [%rd21];
	add.s64 	%rd22, %rd19, %rd11;
	ld.global.f32 	%f14, [%rd22];
	add.f32 	%f15, %f13, %f14;
	add.s64 	%rd23, %rd20, %rd11;
	st.global.f32 	[%rd23], %f15;
	add.s64 	%rd24, %rd21, %rd11;
	ld.global.f32 	%f16, [%rd24];
	add.s64 	%rd25, %rd22, %rd11;
	ld.global.f32 	%f17, [%rd25];
	add.f32 	%f18, %f16, %f17;
	add.s64 	%rd26, %rd23, %rd11;
	st.global.f32 	[%rd26], %f18;
	add.s64 	%rd27, %rd24, %rd11;
	ld.global.f32 	%f19, [%rd27];
	add.s64 	%rd28, %rd25, %rd11;
	ld.global.f32 	%f20, [%rd28];
	add.f32 	%f21, %f19, %f20;
	add.s64 	%rd29, %rd26, %rd11;
	st.global.f32 	[%rd29], %f21;
	add.s64 	%rd30, %rd27, %rd11;
	ld.global.f32 	%f22, [%rd30];
	add.s64 	%rd31, %rd28, %rd11;
	ld.global.f32 	%f23, [%rd31];
	add.f32 	%f24, %f22, %f23;
	add.s64 	%rd32, %rd29, %rd11;
	st.global.f32 	[%rd32], %f24;
	add.s64 	%rd33, %rd30, %rd11;
	ld.global.f32 	%f25, [%rd33];
	add.s64 	%rd34, %rd31, %rd11;
	ld.global.f32 	%f26, [%rd34];
	add.f32 	%f27, %f25, %f26;
	add.s64 	%rd35, %rd32, %rd11;
	st.global.f32 	[%rd35], %f27;
	add.s64 	%rd36, %rd33, %rd11;
	ld.global.f32 	%f28, [%rd36];
	add.s64 	%rd37, %rd34, %rd11;
	ld.global.f32 	%f29, [%rd37];
	add.f32 	%f30, %f28, %f29;
	add.s64 	%rd38, %rd35, %rd11;
	st.global.f32 	[%rd38], %f30;
	add.s64 	%rd39, %rd36, %rd11;
	ld.global.f32 	%f31, [%rd39];
	add.s64 	%rd40, %rd37, %rd11;
	ld.global.f32 	%f32, [%rd40];
	add.f32 	%f33, %f31, %f32;
	add.s64 	%rd41, %rd38, %rd11;
	st.global.f32 	[%rd41], %f33;
	add.s64 	%rd42, %rd39, %rd11;
	ld.global.f32 	%f34, [%rd42];
	add.s64 	%rd43, %rd40, %rd11;
	ld.global.f32 	%f35, [%rd43];
	add.f32 	%f36, %f34, %f35;
	add.s64 	%rd44, %rd41, %rd11;
	st.global.f32 	[%rd44], %f36;
	add.s64 	%rd45, %rd42, %rd11;
	ld.global.f32 	%f37, [%rd45];
	add.s64 	%rd46, %rd43, %rd11;
	ld.global.f32 	%f38, [%rd46];
	add.f32 	%f39, %f37, %f38;
	add.s64 	%rd47, %rd44, %rd11;
	st.global.f32 	[%rd47], %f39;
	add.s64 	%rd48, %rd45, %rd11;
	ld.global.f32 	%f40, [%rd48];
	add.s64 	%rd49, %rd46, %rd11;
	ld.global.f32 	%f41, [%rd49];
	add.f32 	%f42, %f40, %f41;
	add.s64 	%rd50, %rd47, %rd11;
	st.global.f32 	[%rd50], %f42;
	add.s64 	%rd51, %rd48, %rd11;
	ld.global.f32 	%f43, [%rd51];
	add.s64 	%rd52, %rd49, %rd11;
	ld.global.f32 	%f44, [%rd52];
	add.f32 	%f45, %f43, %f44;
	add.s64 	%rd53, %rd50, %rd11;
	st.global.f32 	[%rd53], %f45;
	add.s64 	%rd54, %rd51, %rd11;
	ld.global.f32 	%f46, [%rd54];
	add.s64 	%rd55, %rd52, %rd11;
	ld.global.f32 	%f47, [%rd55];
	add.f32 	%f48, %f46, %f47;
	add.s64 	%rd56, %rd53, %rd11;
	st.global.f32 	[%rd56], %f48;
	add.s32 	%r32, %r32, 16;
	add.s32 	%r31, %r31, %r5;
	setp.ne.s32 	%p5, %r32, 0;
	@%p5 bra 	$L__BB0_3;
$L__BB0_4:
	setp.eq.s32 	%p6, %r2, 0;
	@%p6 bra 	$L__BB0_13;
	and.b32  	%r11, %r23, 7;
	setp.lt.u32 	%p7, %r2, 8;
	@%p7 bra 	$L__BB0_7;
	mad.lo.s32 	%r29, %r34, %r23, %r1;
	mul.wide.s32 	%rd57, %r29, 4;
	add.s64 	%rd58, %rd3, %rd57;
	ld.global.f32 	%f49, [%rd58];
	add.s64 	%rd59, %rd2, %rd57;
	ld.global.f32 	%f50, [%rd59];
	add.f32 	%f51, %f49, %f50;
	add.s64 	%rd60, %rd1, %rd57;
	st.global.f32 	[%rd60], %f51;
	mul.wide.u32 	%rd61, %r23, 4;
	add.s64 	%rd62, %rd58, %rd61;
	ld.global.f32 	%f52, [%rd62];
	add.s64 	%rd63, %rd59, %rd61;
	ld.global.f32 	%f53, [%rd63];
	add.f32 	%f54, %f52, %f53;
	add.s64 	%rd64, %rd60, %rd61;
	st.global.f32 	[%rd64], %f54;
	add.s64 	%rd65, %rd62, %rd61;
	ld.global.f32 	%f55, [%rd65];
	add.s64 	%rd66, %rd63, %rd61;
	ld.global.f32 	%f56, [%rd66];
	add.f32 	%f57, %f55, %f56;
	add.s64 	%rd67, %rd64, %rd61;
	st.global.f32 	[%rd67], %f57;
	add.s64 	%rd68, %rd65, %rd61;
	ld.global.f32 	%f58, [%rd68];
	add.s64 	%rd69, %rd66, %rd61;
	ld.global.f32 	%f59, [%rd69];
	add.f32 	%f60, %f58, %f59;
	add.s64 	%rd70, %rd67, %rd61;
	st.global.f32 	[%rd70], %f60;
	add.s64 	%rd71, %rd68, %rd61;
	ld.global.f32 	%f61, [%rd71];
	add.s64 	%rd72, %rd69, %rd61;
	ld.global.f32 	%f62, [%rd72];
	add.f32 	%f63, %f61, %f62;
	add.s64 	%rd73, %rd70, %rd61;
	st.global.f32 	[%rd73], %f63;
	add.s64 	%rd74, %rd71, %rd61;
	ld.global.f32 	%f64, [%rd74];
	add.s64 	%rd75, %rd72, %rd61;
	ld.global.f32 	%f65, [%rd75];
	add.f32 	%f66, %f64, %f65;
	add.s64 	%rd76, %rd73, %rd61;
	st.global.f32 	[%rd76], %f66;
	add.s64 	%rd77, %rd74, %rd61;
	ld.global.f32 	%f67, [%rd77];
	add.s64 	%rd78, %rd75, %rd61;
	ld.global.f32 	%f68, [%rd78];
	add.f32 	%f69, %f67, %f68;
	add.s64 	%rd79, %rd76, %rd61;
	st.global.f32 	[%rd79], %f69;
	add.s64 	%rd80, %rd77, %rd61;
	ld.global.f32 	%f70, [%rd80];
	add.s64 	%rd81, %rd78, %rd61;
	ld.global.f32 	%f71, [%rd81];
	add.f32 	%f72, %f70, %f71;
	add.s64 	%rd82, %rd79, %rd61;
	st.global.f32 	[%rd82], %f72;
	add.s32 	%r34, %r34, 8;
$L__BB0_7:
	setp.eq.s32 	%p8, %r11, 0;
	@%p8 bra 	$L__BB0_13;
	and.b32  	%r14, %r23, 3;
	setp.lt.u32 	%p9, %r11, 4;
	@%p9 bra 	$L__BB0_10;
	mad.lo.s32 	%r30, %r34, %r23, %r1;
	mul.wide.s32 	%rd83, %r30, 4;
	add.s64 	%rd84, %rd3, %rd83;
	ld.global.f32 	%f73, [%rd84];
	add.s64 	%rd85, %rd2, %rd83;
	ld.global.f32 	%f74, [%rd85];
	add.f32 	%f75, %f73, %f74;
	add.s64 	%rd86, %rd1, %rd83;
	st.global.f32 	[%rd86], %f75;
	mul.wide.u32 	%rd87, %r23, 4;
	add.s64 	%rd88, %rd84, %rd87;
	ld.global.f32 	%f76, [%rd88];
	add.s64 	%rd89, %rd85, %rd87;
	ld.global.f32 	%f77, [%rd89];
	add.f32 	%f78, %f76, %f77;
	add.s64 	%rd90, %rd86, %rd87;
	st.global.f32 	[%rd90], %f78;
	add.s64 	%rd91, %rd88, %rd87;
	ld.global.f32 	%f79, [%rd91];
	add.s64 	%rd92, %rd89, %rd87;
	ld.global.f32 	%f80, [%rd92];
	add.f32 	%f81, %f79, %f80;
	add.s64 	%rd93, %rd90, %rd87;
	st.global.f32 	[%rd93], %f81;
	add.s64 	%rd94, %rd91, %rd87;
	ld.global.f32 	%f82, [%rd94];
	add.s64 	%rd95, %rd92, %rd87;
	ld.global.f32 	%f83, [%rd95];
	add.f32 	%f84, %f82, %f83;
	add.s64 	%rd96, %rd93, %rd87;
	st.global.f32 	[%rd96], %f84;
	add.s32 	%r34, %r34, 4;
$L__BB0_10:
	setp.eq.s32 	%p10, %r14, 0;
	@%p10 bra 	$L__BB0_13;
	mad.lo.s32 	%r37, %r34, %r23, %r1;
	neg.s32 	%r36, %r14;
$L__BB0_12:
	.pragma "nounroll";
	mul.wide.s32 	%rd97, %r37, 4;
	add.s64 	%rd98, %rd1, %rd97;
	add.s64 	%rd99, %rd2, %rd97;
	add.s64 	%rd100, %rd3, %rd97;
	ld.global.f32 	%f85, [%rd100];
	ld.global.f32 	%f86, [%rd99];
	add.f32 	%f87, %f85, %f86;
	st.global.f32 	[%rd98], %f87;
	add.s32 	%r37, %r37, %r23;
	add.s32 	%r36, %r36, 1;
	setp.ne.s32 	%p11, %r36, 0;
	@%p11 bra 	$L__BB0_12;
$L__BB0_13:
	ret;

}


// ===== COMPILED SASS (sm_100) =====

	.target	sm_100

	.elftype	@"ET_EXEC"


//--------------------- .note.nv.tkinfo           --------------------------
	.section	.note.nv.tkinfo,"",@"SHT_NOTE"
	.sectionflags	@"SHF_NOTE_NV_TKINFO"
	.tkinfo
        /*0018*/ 	.word	0x00000002
        /*0030*/ 	.string	""
        /*0030*/ 	.string	"ptxas"
        /*0030*/ 	.string	"Cuda compilation tools, release 13.0, V13.0.88"
        /*0030*/ 	.string	"Build cuda_13.0.r13.0/compiler.36424714_0"
        /*0030*/ 	.string	"-arch sm_100 -m 64 "



//--------------------- .note.nv.cuinfo           --------------------------
	.section	.note.nv.cuinfo,"",@"SHT_NOTE"
	.sectionflags	@"SHF_NOTE_NV_CUINFO"
        /*0018*/ 	.short	0x0002
        /*001a*/ 	.short	0x0064
        /*001c*/ 	.short	0x0082
	.zero		2


//--------------------- .nv.info                  --------------------------
	.section	.nv.info,"",@"SHT_CUDA_INFO"
	.align	4


	//----- nvinfo : EIATTR_REGCOUNT
	.align		4
        /*0000*/ 	.byte	0x04, 0x2f
        /*0002*/ 	.short	(.L_1 - .L_0)
	.align		4
.L_0:
        /*0004*/ 	.word	index@(_Z6matAddPfS_S_i)
        /*0008*/ 	.word	0x0000001c


	//----- nvinfo : EIATTR_FRAME_SIZE
	.align		4
.L_1:
        /*000c*/ 	.byte	0x04, 0x11
        /*000e*/ 	.short	(.L_3 - .L_2)
	.align		4
.L_2:
        /*0010*/ 	.word	index@(_Z6matAddPfS_S_i)
        /*0014*/ 	.word	0x00000000


	//----- nvinfo : EIATTR_MIN_STACK_SIZE
	.align		4
.L_3:
        /*0018*/ 	.byte	0x04, 0x12
        /*001a*/ 	.short	(.L_5 - .L_4)
	.align		4
.L_4:
        /*001c*/ 	.word	index@(_Z6matAddPfS_S_i)
        /*0020*/ 	.word	0x00000000
.L_5:


//--------------------- .nv.compat                --------------------------
	.section	.nv.compat,"",@"SHT_CUDA_COMPAT_INFO"
	.align	4
        /*0000*/ 	.byte	0x02, 0x09, 0x00, 0x00, 0x02, 0x02, 0x01, 0x00, 0x02, 0x05, 0x05, 0x00, 0x03, 0x07, 0x01, 0x01
        /*0010*/ 	.byte	0x02, 0x03, 0x00, 0x00, 0x02, 0x06, 0x01, 0x00, 0x04, 0x0b, 0x08, 0x00, 0x09, 0x00, 0x00, 0x00
        /*0020*/ 	.byte	0x00, 0x00, 0x00, 0x00


//--------------------- .nv.info._Z6matAddPfS_S_i --------------------------
	.section	.nv.info._Z6matAddPfS_S_i,"",@"SHT_CUDA_INFO"
	.sectionflags	@""
	.align	4


	//----- nvinfo : EIATTR_CUDA_API_VERSION
	.align		4
        /*0000*/ 	.byte	0x04, 0x37
        /*0002*/ 	.short	(.L_7 - .L_6)
.L_6:
        /*0004*/ 	.word	0x00000082


	//----- nvinfo : EIATTR_KPARAM_INFO
	.align		4
.L_7:
        /*0008*/ 	.byte	0x04, 0x17
        /*000a*/ 	.short	(.L_9 - .L_8)
.L_8:
        /*000c*/ 	.word	0x00000000
        /*0010*/ 	.short	0x0003
        /*0012*/ 	.short	0x0018
        /*0014*/ 	.byte	0x00, 0xf0, 0x11, 0x00


	//----- nvinfo : EIATTR_KPARAM_INFO
	.align		4
.L_9:
        /*0018*/ 	.byte	0x04, 0x17
        /*001a*/ 	.short	(.L_11 - .L_10)
.L_10:
        /*001c*/ 	.word	0x00000000
        /*0020*/ 	.short	0x0002
        /*0022*/ 	.short	0x0010
        /*0024*/ 	.byte	0x00, 0xf5, 0x21, 0x00


	//----- nvinfo : EIATTR_KPARAM_INFO
	.align		4
.L_11:
        /*0028*/ 	.byte	0x04, 0x17
        /*002a*/ 	.short	(.L_13 - .L_12)
.L_12:
        /*002c*/ 	.word	0x00000000
        /*0030*/ 	.short	0x0001
        /*0032*/ 	.short	0x0008
        /*0034*/ 	.byte	0x00, 0xf5, 0x21, 0x00


	//----- nvinfo : EIATTR_KPARAM_INFO
	.align		4
.L_13:
        /*0038*/ 	.byte	0x04, 0x17
        /*003a*/ 	.short	(.L_15 - .L_14)
.L_14:
        /*003c*/ 	.word	0x00000000
        /*0040*/ 	.short	0x0000
        /*0042*/ 	.short	0x0000
        /*0044*/ 	.byte	0x00, 0xf5, 0x21, 0x00


	//----- nvinfo : EIATTR_SPARSE_MMA_MASK
	.align		4
.L_15:
        /*0048*/ 	.byte	0x03, 0x50
        /*004a*/ 	.short	0x0000


	//----- nvinfo : EIATTR_MAXREG_COUNT
	.align		4
        /*004c*/ 	.byte	0x03, 0x1b
        /*004e*/ 	.short	0x00ff


	//----- nvinfo : EIATTR_MERCURY_ISA_VERSION
	.align		4
        /*0050*/ 	.byte	0x03, 0x5f
        /*0052*/ 	.short	0x0101


	//----- nvinfo : EIATTR_VRC_CTA_INIT_COUNT
	.align		4
        /*0054*/ 	.byte	0x02, 0x4a
	.zero		1
	.zero		1


	//----- nvinfo : EIATTR_EXIT_INSTR_OFFSETS
	.align		4
        /*0058*/ 	.byte	0x04, 0x1c
        /*005a*/ 	.short	(.L_17 - .L_16)


	//   ....[0]....
.L_16:
        /*005c*/ 	.word	0x00000080


	//   ....[1]....
        /*0060*/ 	.word	0x000008a0


	//   ....[2]....
        /*0064*/ 	.word	0x00000cc0


	//   ....[3]....
        /*0068*/ 	.word	0x00000f20


	//   ....[4]....
        /*006c*/ 	.word	0x00001030


	//----- nvinfo : EIATTR_CBANK_PARAM_SIZE
	.align		4
.L_17:
        /*0070*/ 	.byte	0x03, 0x19
        /*0072*/ 	.short	0x001c


	//----- nvinfo : EIATTR_PARAM_CBANK
	.align		4
        /*0074*/ 	.byte	0x04, 0x0a
        /*0076*/ 	.short	(.L_19 - .L_18)
	.align		4
.L_18:
        /*0078*/ 	.word	index@(.nv.constant0._Z6matAddPfS_S_i)
        /*007c*/ 	.short	0x0380
        /*007e*/ 	.short	0x001c


	//----- nvinfo : EIATTR_SW_WAR
	.align		4
.L_19:
        /*0080*/ 	.byte	0x04, 0x36
        /*0082*/ 	.short	(.L_21 - .L_20)
.L_20:
        /*0084*/ 	.word	0x00000008
.L_21:


//--------------------- .nv.callgraph             --------------------------
	.section	.nv.callgraph,"",@"SHT_CUDA_CALLGRAPH"
	.align	4
	.sectionentsize	8
	.align		4
        /*0000*/ 	.word	0x00000000
	.align		4
        /*0004*/ 	.word	0xffffffff
	.align		4
        /*0008*/ 	.word	0x00000000
	.align		4
        /*000c*/ 	.word	0xfffffffe
	.align		4
        /*0010*/ 	.word	0x00000000
	.align		4
        /*0014*/ 	.word	0xfffffffd
	.align		4
        /*0018*/ 	.word	0x00000000
	.align		4
        /*001c*/ 	.word	0xfffffffc


//--------------------- .text._Z6matAddPfS_S_i    --------------------------
	.section	.text._Z6matAddPfS_S_i,"ax",@progbits
	.align	128
        .global         _Z6matAddPfS_S_i
        .type           _Z6matAddPfS_S_i,@function
        .size           _Z6matAddPfS_S_i,(.L_x_6 - _Z6matAddPfS_S_i)
        .other          _Z6matAddPfS_S_i,@"STO_CUDA_ENTRY STV_DEFAULT"
_Z6matAddPfS_S_i:
.text._Z6matAddPfS_S_i:
[----:B------:R-:W-:Y:S01]  /*0000*/  LDC R1, c[0x0][0x37c] ;  /* 0x0000df00ff017b82 */ /* 0x000fe20000000800 */
[----:B------:R-:W0:Y:S07]  /*0010*/  S2R R3, SR_TID.X ;  /* 0x0000000000037919 */ /* 0x000e2e0000002100 */
[----:B------:R-:W0:Y:S08]  /*0020*/  S2UR UR4, SR_CTAID.X ;  /* 0x00000000000479c3 */ /* 0x000e300000002500 */
[----:B------:R-:W0:Y:S08]  /*0030*/  LDC R2, c[0x0][0x360] ;  /* 0x0000d800ff027b82 */ /* 0x000e300000000800 */
[----:B------:R-:W1:Y:S01]  /*0040*/  LDC R0, c[0x0][0x398] ;  /* 0x0000e600ff007b82 */ /* 0x000e620000000800 */
[----:B0-----:R-:W-:Y:S01]  /*0050*/  IMAD R3, R2, UR4, R3 ;  /* 0x0000000402037c24 */ /* 0x001fe2000f8e0203 */
[----:B-1----:R-:W-:-:S04]  /*0060*/  ISETP.GE.AND P0, PT, R0, 0x1, PT ;  /* 0x000000010000780c */ /* 0x002fc80003f06270 */
[----:B------:R-:W-:-:S13]  /*0070*/  ISETP.GE.OR P0, PT, R3, R0, !P0 ;  /* 0x000000000300720c */ /* 0x000fda0004706670 */
[----:B------:R-:W-:Y:S05]  /*0080*/  @P0 EXIT ;  /* 0x000000000000094d */ /* 0x000fea0003800000 */
[C---:B------:R-:W-:Y:S01]  /*0090*/  IADD3 R2, PT, PT, R0.reuse, -0x1, RZ ;  /* 0xffffffff00027810 */ /* 0x040fe20007ffe0ff */
[----:B------:R-:W0:Y:S01]  /*00a0*/  LDCU.64 UR4, c[0x0][0x358] ;  /* 0x00006b00ff0477ac */ /* 0x000e220008000a00 */
[----:B------:R-:W-:Y:S02]  /*00b0*/  LOP3.LUT R20, R0, 0xf, RZ, 0xc0, !PT ;  /* 0x0000000f00147812 */ /* 0x000fe400078ec0ff */
[----:B------:R-:W-:Y:S01]  /*00c0*/  ISETP.GE.U32.AND P1, PT, R2, 0xf, PT ;  /* 0x0000000f0200780c */ /* 0x000fe20003f26070 */
[----:B------:R-:W-:Y:S01]  /*00d0*/  HFMA2 R2, -RZ, RZ, 0, 0 ;  /* 0x00000000ff027431 */ /* 0x000fe200000001ff */
[----:B------:R-:W-:-:S11]  /*00e0*/  ISETP.NE.AND P0, PT, R20, RZ, PT ;  /* 0x000000ff1400720c */ /* 0x000fd60003f05270 */
[----:B------:R-:W-:Y:S05]  /*00f0*/  @!P1 BRA `(.L_x_0) ;  /* 0x0000000400e89947 */ /* 0x000fea0003800000 */
[----:B------:R-:W-:Y:S02]  /*0100*/  LOP3.LUT R2, R0, 0x7ffffff0, RZ, 0xc0, !PT ;  /* 0x7ffffff000027812 */ /* 0x000fe400078ec0ff */
[----:B------:R-:W-:Y:S02]  /*0110*/  MOV R5, R3 ;  /* 0x0000000300057202 */ /* 0x000fe40000000f00 */
[----:B------:R-:W-:-:S07]  /*0120*/  IADD3 R4, PT, PT, -R2, RZ, RZ ;  /* 0x000000ff02047210 */ /* 0x000fce0007ffe1ff */
.L_x_1:
[----:B---3--:R-:W1:Y:S08]  /*0130*/  LDC.64 R14, c[0x0][0x380] ;  /* 0x0000e000ff0e7b82 */ /* 0x008e700000000a00 */
[----:B------:R-:W2:Y:S08]  /*0140*/  LDC.64 R16, c[0x0][0x388] ;  /* 0x0000e200ff107b82 */ /* 0x000eb00000000a00 */
[----:B------:R-:W3:Y:S01]  /*0150*/  LDC.64 R6, c[0x0][0x390] ;  /* 0x0000e400ff067b82 */ /* 0x000ee20000000a00 */
[----:B-1----:R-:W-:-:S05]  /*0160*/  IMAD.WIDE R14, R5, 0x4, R14 ;  /* 0x00000004050e7825 */ /* 0x002fca00078e020e */
[----:B0-----:R-:W4:Y:S01]  /*0170*/  LDG.E R8, desc[UR4][R14.64] ;  /* 0x000000040e087981 */ /* 0x001f22000c1e1900 */
[----:B--2---:R-:W-:-:S05]  /*0180*/  IMAD.WIDE R16, R5, 0x4, R16 ;  /* 0x0000000405107825 */ /* 0x004fca00078e0210 */
[----:B------:R-:W4:Y:S01]  /*0190*/  LDG.E R9, desc[UR4][R16.64] ;  /* 0x0000000410097981 */ /* 0x000f22000c1e1900 */
[----:B------:R-:W-:-:S04]  /*01a0*/  IMAD.WIDE.U32 R10, R0, 0x4, R14 ;  /* 0x00000004000a7825 */ /* 0x000fc800078e000e */
[----:B---3--:R-:W-:-:S04]  /*01b0*/  IMAD.WIDE R6, R5, 0x4, R6 ;  /* 0x0000000405067825 */ /* 0x008fc800078e0206 */
[----:B----4-:R-:W-:Y:S01]  /*01c0*/  FADD R21, R8, R9 ;  /* 0x0000000908157221 */ /* 0x010fe20000000000 */
[----:B------:R-:W-:-:S04]  /*01d0*/  IMAD.WIDE.U32 R8, R0, 0x4, R16 ;  /* 0x0000000400087825 */ /* 0x000fc800078e0010 */
[----:B------:R0:W-:Y:S04]  /*01e0*/  STG.E desc[UR4][R6.64], R21 ;  /* 0x0000001506007986 */ /* 0x0001e8000c101904 */
[----:B------:R-:W2:Y:S04]  /*01f0*/  LDG.E R18, desc[UR4][R10.64] ;  /* 0x000000040a127981 */ /* 0x000ea8000c1e1900 */
[----:B------:R-:W2:Y:S01]  /*0200*/  LDG.E R19, desc[UR4][R8.64] ;  /* 0x0000000408137981 */ /* 0x000ea2000c1e1900 */
[----:B------:R-:W-:-:S04]  /*0210*/  IMAD.WIDE.U32 R12, R0, 0x4, R6 ;  /* 0x00000004000c7825 */ /* 0x000fc800078e0006 */
[----:B------:R-:W-:-:S04]  /*0220*/  IMAD.WIDE.U32 R16, R0, 0x4, R10 ;  /* 0x0000000400107825 */ /* 0x000fc800078e000a */
[----:B------:R-:W-:-:S04]  /*0230*/  IMAD.WIDE.U32 R14, R0, 0x4, R8 ;  /* 0x00000004000e7825 */ /* 0x000fc800078e0008 */
[----:B--2---:R-:W-:-:S05]  /*0240*/  FADD R23, R18, R19 ;  /* 0x0000001312177221 */ /* 0x004fca0000000000 */
[----:B------:R1:W-:Y:S04]  /*0250*/  STG.E desc[UR4][R12.64], R23 ;  /* 0x000000170c007986 */ /* 0x0003e8000c101904 */
[----:B------:R-:W2:Y:S04]  /*0260*/  LDG.E R22, desc[UR4][R16.64] ;  /* 0x0000000410167981 */ /* 0x000ea8000c1e1900 */
[----:B------:R-:W2:Y:S01]  /*0270*/  LDG.E R25, desc[UR4][R14.64] ;  /* 0x000000040e197981 */ /* 0x000ea2000c1e1900 */
[----:B------:R-:W-:-:S04]  /*0280*/  IMAD.WIDE.U32 R18, R0, 0x4, R12 ;  /* 0x0000000400127825 */ /* 0x000fc800078e000c */
[----:B------:R-:W-:-:S04]  /*0290*/  IMAD.WIDE.U32 R10, R0, 0x4, R16 ;  /* 0x00000004000a7825 */ /* 0x000fc800078e0010 */
[----:B0-----:R-:W-:-:S04]  /*02a0*/  IMAD.WIDE.U32 R6, R0, 0x4, R14 ;  /* 0x0000000400067825 */ /* 0x001fc800078e000e */
[----:B--2---:R-:W-:-:S05]  /*02b0*/  FADD R25, R22, R25 ;  /* 0x0000001916197221 */ /* 0x004fca0000000000 */
[----:B------:R0:W-:Y:S04]  /*02c0*/  STG.E desc[UR4][R18.64], R25 ;  /* 0x0000001912007986 */ /* 0x0001e8000c101904 */
[----:B------:R-:W2:Y:S04]  /*02d0*/  LDG.E R21, desc[UR4][R10.64] ;  /* 0x000000040a157981 */ /* 0x000ea8000c1e1900 */
[----:B------:R-:W2:Y:S01]  /*02e0*/  LDG.E R22, desc[UR4][R6.64] ;  /* 0x0000000406167981 */ /* 0x000ea2000c1e1900 */
[----:B------:R-:W-:-:S04]  /*02f0*/  IMAD.WIDE.U32 R8, R0, 0x4, R18 ;  /* 0x0000000400087825 */ /* 0x000fc800078e0012 */
[----:B------:R-:W-:-:S04]  /*0300*/  IMAD.WIDE.U32 R16, R0, 0x4, R10 ;  /* 0x0000000400107825 */ /* 0x000fc800078e000a */
[----:B-1----:R-:W-:-:S04]  /*0310*/  IMAD.WIDE.U32 R12, R0, 0x4, R6 ;  /* 0x00000004000c7825 */ /* 0x002fc800078e0006 */
[----:B--2---:R-:W-:-:S05]  /*0320*/  FADD R21, R21, R22 ;  /* 0x0000001615157221 */ /* 0x004fca0000000000 */
        /* <DEDUP_REMOVED lines=8> */
[----:B------:R-:W3:Y:S04]  /*03b0*/  LDG.E R22, desc[UR4][R10.64] ;  /* 0x000000040a167981 */ /* 0x000ee8000c1e1900 */
[----:B0-----:R-:W3:Y:S01]  /*03c0*/  LDG.E R25, desc[UR4][R6.64] ;  /* 0x0000000406197981 */ /* 0x001ee2000c1e1900 */
[----:B------:R-:W-:-:S04]  /*03d0*/  IMAD.WIDE.U32 R18, R0, 0x4, R14 ;  /* 0x0000000400127825 */ /* 0x000fc800078e000e */
[----:B------:R-:W-:-:S04]  /*03e0*/  IMAD.WIDE.U32 R16, R0, 0x4, R10 ;  /* 0x0000000400107825 */ /* 0x000fc800078e000a */
[----:B-1----:R-:W-:-:S04]  /*03f0*/  IMAD.WIDE.U32 R8, R0, 0x4, R6 ;  /* 0x0000000400087825 */ /* 0x002fc800078e0006 */
[----:B---3--:R-:W-:-:S05]  /*0400*/  FADD R25, R22, R25 ;  /* 0x0000001916197221 */ /* 0x008fca0000000000 */
[----:B------:R0:W-:Y:S04]  /*0410*/  STG.E desc[UR4][R18.64], R25 ;  /* 0x0000001912007986 */ /* 0x0001e8000c101904 */
[----:B------:R-:W3:Y:S04]  /*0420*/  LDG.E R21, desc[UR4][R16.64] ;  /* 0x0000000410157981 */ /* 0x000ee8000c1e1900 */
[----:B------:R-:W3:Y:S01]  /*0430*/  LDG.E R22, desc[UR4][R8.64] ;  /* 0x0000000408167981 */ /* 0x000ee2000c1e1900 */
[----:B------:R-:W-:-:S04]  /*0440*/  IMAD.WIDE.U32 R12, R0, 0x4, R18 ;  /* 0x00000004000c7825 */ /* 0x000fc800078e0012 */
[----:B------:R-:W-:-:S04]  /*0450*/  IMAD.WIDE.U32 R10, R0, 0x4, R16 ;  /* 0x00000004000a7825 */ /* 0x000fc800078e0010 */
[----:B------:R-:W-:-:S04]  /*0460*/  IMAD.WIDE.U32 R6, R0, 0x4, R8 ;  /* 0x0000000400067825 */ /* 0x000fc800078e0008 */
[----:B---3--:R-:W-:-:S05]  /*0470*/  FADD R21, R21, R22 ;  /* 0x0000001615157221 */ /* 0x008fca0000000000 */
[----:B------:R1:W-:Y:S04]  /*0480*/  STG.E desc[UR4][R12.64], R21 ;  /* 0x000000150c007986 */ /* 0x0003e8000c101904 */
[----:B------:R-:W3:Y:S04]  /*0490*/  LDG.E R22, desc[UR4][R10.64] ;  /* 0x000000040a167981 */ /* 0x000ee8000c1e1900 */
[----:B--2---:R-:W3:Y:S01]  /*04a0*/  LDG.E R23, desc[UR4][R6.64] ;  /* 0x0000000406177981 */ /* 0x004ee2000c1e1900 */
[----:B------:R-:W-:-:S04]  /*04b0*/  IMAD.WIDE.U32 R14, R0, 0x4, R12 ;  /* 0x00000004000e7825 */ /* 0x000fc800078e000c */
[----:B------:R-:W-:-:S04]  /*04c0*/  IMAD.WIDE.U32 R16, R0, 0x4, R10 ;  /* 0x0000000400107825 */ /* 0x000fc800078e000a */
[----:B------:R-:W-:-:S04]  /*04d0*/  IMAD.WIDE.U32 R8, R0, 0x4, R6 ;  /* 0x0000000400087825 */ /* 0x000fc800078e0006 */
[----:B---3--:R-:W-:-:S05]  /*04e0*/  FADD R23, R22, R23 ;  /* 0x0000001716177221 */ /* 0x008fca0000000000 */
[----:B------:R2:W-:Y:S04]  /*04f0*/  STG.E desc[UR4][R14.64], R23 ;  /* 0x000000170e007986 */ /* 0x0005e8000c101904 */
[----:B------:R-:W3:Y:S04]  /*0500*/  LDG.E R22, desc[UR4][R16.64] ;  /* 0x0000000410167981 */ /* 0x000ee8000c1e1900 */
[----:B0-----:R-:W3:Y:S01]  /*0510*/  LDG.E R25, desc[UR4][R8.64] ;  /* 0x0000000408197981 */ /* 0x001ee2000c1e1900 */
[----:B------:R-:W-:-:S04]  /*0520*/  IMAD.WIDE.U32 R18, R0, 0x4, R14 ;  /* 0x0000000400127825 */ /* 0x000fc800078e000e */
[----:B------:R-:W-:-:S04]  /*0530*/  IMAD.WIDE.U32 R10, R0, 0x4, R16 ;  /* 0x00000004000a7825 */ /* 0x000fc800078e0010 */
[----:B------:R-:W-:-:S04]  /*0540*/  IMAD.WIDE.U32 R6, R0, 0x4, R8 ;  /* 0x0000000400067825 */ /* 0x000fc800078e0008 */
[----:B---3--:R-:W-:-:S05]  /*0550*/  FADD R25, R22, R25 ;  /* 0x0000001916197221 */ /* 0x008fca0000000000 */
[----:B------:R0:W-:Y:S04]  /*0560*/  STG.E desc[UR4][R18.64], R25 ;  /* 0x0000001912007986 */ /* 0x0001e8000c101904 */
[----:B-1----:R-:W3:Y:S04]  /*0570*/  LDG.E R21, desc[UR4][R10.64] ;  /* 0x000000040a157981 */ /* 0x002ee8000c1e1900 */
[----:B------:R-:W3:Y:S01]  /*0580*/  LDG.E R22, desc[UR4][R6.64] ;  /* 0x0000000406167981 */ /* 0x000ee2000c1e1900 */
[----:B------:R-:W-:-:S04]  /*0590*/  IMAD.WIDE.U32 R12, R0, 0x4, R18 ;  /* 0x00000004000c7825 */ /* 0x000fc800078e0012 */
[----:B--2---:R-:W-:-:S04]  /*05a0*/  IMAD.WIDE.U32 R14, R0, 0x4, R10 ;  /* 0x00000004000e7825 */ /* 0x004fc800078e000a */
[----:B------:R-:W-:-:S04]  /*05b0*/  IMAD.WIDE.U32 R8, R0, 0x4, R6 ;  /* 0x0000000400087825 */ /* 0x000fc800078e0006 */
[----:B---3--:R-:W-:-:S05]  /*05c0*/  FADD R21, R21, R22 ;  /* 0x0000001615157221 */ /* 0x008fca0000000000 */
        /* <DEDUP_REMOVED lines=11> */
[----:B-1----:R-:W-:-:S04]  /*0680*/  IMAD.WIDE.U32 R12, R0, 0x4, R10 ;  /* 0x00000004000c7825 */ /* 0x002fc800078e000a */
[----:B------:R-:W-:-:S04]  /*0690*/  IMAD.WIDE.U32 R8, R0, 0x4, R6 ;  /* 0x0000000400087825 */ /* 0x000fc800078e0006 */
        /* <DEDUP_REMOVED lines=23> */
[----:B------:R-:W2:Y:S04]  /*0810*/  LDG.E R10, desc[UR4][R10.64] ;  /* 0x000000040a0a7981 */ /* 0x000ea8000c1e1900 */
[----:B------:R-:W2:Y:S01]  /*0820*/  LDG.E R7, desc[UR4][R6.64] ;  /* 0x0000000406077981 */ /* 0x000ea2000c1e1900 */
[----:B------:R-:W-:-:S04]  /*0830*/  IADD3 R4, PT, PT, R4, 0x10, RZ ;  /* 0x0000001004047810 */ /* 0x000fc80007ffe0ff */
[----:B------:R-:W-:Y:S01]  /*0840*/  ISETP.NE.AND P1, PT, R4, RZ, PT ;  /* 0x000000ff0400720c */ /* 0x000fe20003f25270 */
[C---:B-1----:R-:W-:Y:S01]  /*0850*/  IMAD.WIDE.U32 R14, R0.reuse, 0x4, R18 ;  /* 0x00000004000e7825 */ /* 0x042fe200078e0012 */
[----:B------:R-:W-:-:S03]  /*0860*/  LEA R5, R0, R5, 0x4 ;  /* 0x0000000500057211 */ /* 0x000fc600078e20ff */
[----:B--2---:R-:W-:-:S05]  /*0870*/  FADD R17, R10, R7 ;  /* 0x000000070a117221 */ /* 0x004fca0000000000 */
[----:B------:R3:W-:Y:S03]  /*0880*/  STG.E desc[UR4][R14.64], R17 ;  /* 0x000000110e007986 */ /* 0x0007e6000c101904 */
[----:B------:R-:W-:Y:S05]  /*0890*/  @P1 BRA `(.L_x_1) ;  /* 0xfffffff800241947 */ /* 0x000fea000383ffff */
.L_x_0:
[----:B0-----:R-:W-:Y:S05]  /*08a0*/  @!P0 EXIT ;  /* 0x000000000000894d */ /* 0x001fea0003800000 */
[----:B------:R-:W-:Y:S02]  /*08b0*/  ISETP.GE.U32.AND P0, PT, R20, 0x8, PT ;  /* 0x000000081400780c */ /* 0x000fe40003f06070 */
[----:B---3--:R-:W-:-:S04]  /*08c0*/  LOP3.LUT R18, R0, 0x7, RZ, 0xc0, !PT ;  /* 0x0000000700127812 */ /* 0x008fc800078ec0ff */
[----:B------:R-:W-:-:S07]  /*08d0*/  ISETP.NE.AND P1, PT, R18, RZ, PT ;  /* 0x000000ff1200720c */ /* 0x000fce0003f25270 */
[----:B------:R-:W-:Y:S06]  /*08e0*/  @!P0 BRA `(.L_x_2) ;  /* 0x0000000000f48947 */ /* 0x000fec0003800000 */
[----:B------:R-:W0:Y:S01]  /*08f0*/  LDC.64 R4, c[0x0][0x380] ;  /* 0x0000e000ff047b82 */ /* 0x000e220000000a00 */
[----:B------:R-:W-:-:S07]  /*0900*/  IMAD R11, R2, R0, R3 ;  /* 0x00000000020b7224 */ /* 0x000fce00078e0203 */
[----:B------:R-:W1:Y:S08]  /*0910*/  LDC.64 R6, c[0x0][0x388] ;  /* 0x0000e200ff067b82 */ /* 0x000e700000000a00 */
[----:B------:R-:W2:Y:S01]  /*0920*/  LDC.64 R8, c[0x0][0x390] ;  /* 0x0000e400ff087b82 */ /* 0x000ea20000000a00 */
[----:B0-----:R-:W-:-:S05]  /*0930*/  IMAD.WIDE R4, R11, 0x4, R4 ;  /* 0x000000040b047825 */ /* 0x001fca00078e0204 */
[----:B------:R-:W3:Y:S01]  /*0940*/  LDG.E R10, desc[UR4][R4.64] ;  /* 0x00000004040a7981 */ /* 0x000ee2000c1e1900 */
[----:B-1----:R-:W-:-:S05]  /*0950*/  IMAD.WIDE R6, R11, 0x4, R6 ;  /* 0x000000040b067825 */ /* 0x002fca00078e0206 */
[----:B------:R-:W3:Y:S01]  /*0960*/  LDG.E R13, desc[UR4][R6.64] ;  /* 0x00000004060d7981 */ /* 0x000ee2000c1e1900 */
[----:B--2---:R-:W-:-:S04]  /*0970*/  IMAD.WIDE R8, R11, 0x4, R8 ;  /* 0x000000040b087825 */ /* 0x004fc800078e0208 */
[----:B---3--:R-:W-:Y:S01]  /*0980*/  FADD R19, R10, R13 ;  /* 0x0000000d0a137221 */ /* 0x008fe20000000000 */
[----:B------:R-:W-:-:S04]  /*0990*/  IMAD.WIDE.U32 R10, R0, 0x4, R4 ;  /* 0x00000004000a7825 */ /* 0x000fc800078e0004 */
[C---:B------:R-:W-:Y:S01]  /*09a0*/  IMAD.WIDE.U32 R12, R0.reuse, 0x4, R6 ;  /* 0x00000004000c7825 */ /* 0x040fe200078e0006 */
        /* <DEDUP_REMOVED lines=11> */
[----:B0-----:R-:W-:-:S04]  /*0a60*/  IMAD.WIDE.U32 R8, R0, 0x4, R4 ;  /* 0x0000000400087825 */ /* 0x001fc800078e0004 */
[----:B------:R-:W-:-:S04]  /*0a70*/  IMAD.WIDE.U32 R10, R0, 0x4, R6 ;  /* 0x00000004000a7825 */ /* 0x000fc800078e0006 */
        /* <DEDUP_REMOVED lines=10> */
[----:B-1----:R-:W3:Y:S01]  /*0b20*/  LDG.E R21, desc[UR4][R6.64] ;  /* 0x0000000406157981 */ /* 0x002ee2000c1e1900 */
        /* <DEDUP_REMOVED lines=12> */
[----:B--2---:R-:W2:Y:S04]  /*0bf0*/  LDG.E R19, desc[UR4][R4.64] ;  /* 0x0000000404137981 */ /* 0x004ea8000c1e1900 */
[----:B------:R-:W2:Y:S01]  /*0c00*/  LDG.E R20, desc[UR4][R6.64] ;  /* 0x0000000406147981 */ /* 0x000ea2000c1e1900 */
[----:B------:R-:W-:-:S04]  /*0c10*/  IMAD.WIDE.U32 R12, R0, 0x4, R16 ;  /* 0x00000004000c7825 */ /* 0x000fc800078e0010 */
[----:B------:R-:W-:-:S04]  /*0c20*/  IMAD.WIDE.U32 R8, R0, 0x4, R4 ;  /* 0x0000000400087825 */ /* 0x000fc800078e0004 */
[----:B------:R-:W-:-:S04]  /*0c30*/  IMAD.WIDE.U32 R10, R0, 0x4, R6 ;  /* 0x00000004000a7825 */ /* 0x000fc800078e0006 */
[----:B--2---:R-:W-:-:S05]  /*0c40*/  FADD R19, R19, R20 ;  /* 0x0000001413137221 */ /* 0x004fca0000000000 */
[----:B------:R2:W-:Y:S04]  /*0c50*/  STG.E desc[UR4][R12.64], R19 ;  /* 0x000000130c007986 */ /* 0x0005e8000c101904 */
[----:B------:R-:W0:Y:S04]  /*0c60*/  LDG.E R8, desc[UR4][R8.64] ;  /* 0x0000000408087981 */ /* 0x000e28000c1e1900 */
[----:B------:R-:W0:Y:S01]  /*0c70*/  LDG.E R11, desc[UR4][R10.64] ;  /* 0x000000040a0b7981 */ /* 0x000e22000c1e1900 */
[----:B-1----:R-:W-:Y:S01]  /*0c80*/  IMAD.WIDE.U32 R14, R0, 0x4, R12 ;  /* 0x00000004000e7825 */ /* 0x002fe200078e000c */
[----:B------:R-:W-:-:S03]  /*0c90*/  IADD3 R2, PT, PT, R2, 0x8, RZ ;  /* 0x0000000802027810 */ /* 0x000fc60007ffe0ff */
[----:B0-----:R-:W-:-:S05]  /*0ca0*/  FADD R17, R8, R11 ;  /* 0x0000000b08117221 */ /* 0x001fca0000000000 */
[----:B------:R2:W-:Y:S02]  /*0cb0*/  STG.E desc[UR4][R14.64], R17 ;  /* 0x000000110e007986 */ /* 0x0005e4000c101904 */
.L_x_2:
[----:B------:R-:W-:Y:S05]  /*0cc0*/  @!P1 EXIT ;  /* 0x000000000000994d */ /* 0x000fea0003800000 */
[----:B------:R-:W-:Y:S02]  /*0cd0*/  ISETP.GE.U32.AND P0, PT, R18, 0x4, PT ;  /* 0x000000041200780c */ /* 0x000fe40003f06070 */
[----:B------:R-:W-:-:S04]  /*0ce0*/  LOP3.LUT R4, R0, 0x3, RZ, 0xc0, !PT ;  /* 0x0000000300047812 */ /* 0x000fc800078ec0ff */
[----:B------:R-:W-:-:S07]  /*0cf0*/  ISETP.NE.AND P1, PT, R4, RZ, PT ;  /* 0x000000ff0400720c */ /* 0x000fce0003f25270 */
[----:B------:R-:W-:Y:S06]  /*0d00*/  @!P0 BRA `(.L_x_3) ;  /* 0x0000000000848947 */ /* 0x000fec0003800000 */
[----:B------:R-:W0:Y:S01]  /*0d10*/  LDC.64 R6, c[0x0][0x380] ;  /* 0x0000e000ff067b82 */ /* 0x000e220000000a00 */
[----:B--2---:R-:W-:-:S07]  /*0d20*/  IMAD R13, R2, R0, R3 ;  /* 0x00000000020d7224 */ /* 0x004fce00078e0203 */
[----:B------:R-:W1:Y:S08]  /*0d30*/  LDC.64 R8, c[0x0][0x388] ;  /* 0x0000e200ff087b82 */ /* 0x000e700000000a00 */
[----:B------:R-:W2:Y:S01]  /*0d40*/  LDC.64 R10, c[0x0][0x390] ;  /* 0x0000e400ff0a7b82 */ /* 0x000ea20000000a00 */
[----:B0-----:R-:W-:-:S05]  /*0d50*/  IMAD.WIDE R6, R13, 0x4, R6 ;  /* 0x000000040d067825 */ /* 0x001fca00078e0206 */
[----:B------:R-:W3:Y:S01]  /*0d60*/  LDG.E R5, desc[UR4][R6.64] ;  /* 0x0000000406057981 */ /* 0x000ee2000c1e1900 */
[----:B-1----:R-:W-:-:S05]  /*0d70*/  IMAD.WIDE R8, R13, 0x4, R8 ;  /* 0x000000040d087825 */ /* 0x002fca00078e0208 */
[----:B------:R-:W3:Y:S01]  /*0d80*/  LDG.E R12, desc[UR4][R8.64] ;  /* 0x00000004080c7981 */ /* 0x000ee2000c1e1900 */
[----:B------:R-:W-:-:S04]  /*0d90*/  IMAD.WIDE.U32 R14, R0, 0x4, R8 ;  /* 0x00000004000e7825 */ /* 0x000fc800078e0008 */
[----:B--2---:R-:W-:-:S04]  /*0da0*/  IMAD.WIDE R10, R13, 0x4, R10 ;  /* 0x000000040d0a7825 */ /* 0x004fc800078e020a */
[----:B---3--:R-:W-:Y:S01]  /*0db0*/  FADD R5, R5, R12 ;  /* 0x0000000c05057221 */ /* 0x008fe20000000000 */
        /* <DEDUP_REMOVED lines=18> */
[----:B------:R-:W-:Y:S01]  /*0ee0*/  IMAD.WIDE.U32 R14, R0, 0x4, R18 ;  /* 0x00000004000e7825 */ /* 0x000fe200078e0012 */
[----:B------:R-:W-:-:S03]  /*0ef0*/  IADD3 R2, PT, PT, R2, 0x4, RZ ;  /* 0x0000000402027810 */ /* 0x000fc60007ffe0ff */
[----:B--2---:R-:W-:-:S05]  /*0f00*/  FADD R5, R10, R13 ;  /* 0x0000000d0a057221 */ /* 0x004fca0000000000 */
[----:B------:R1:W-:Y:S02]  /*0f10*/  STG.E desc[UR4][R14.64], R5 ;  /* 0x000000050e007986 */ /* 0x0003e4000c101904 */
.L_x_3:
[----:B------:R-:W-:Y:S05]  /*0f20*/  @!P1 EXIT ;  /* 0x000000000000994d */ /* 0x000fea0003800000 */
[----:B------:R-:W0:Y:S01]  /*0f30*/  LDC.64 R6, c[0x0][0x390] ;  /* 0x0000e400ff067b82 */ /* 0x000e220000000a00 */
[----:B-12---:R-:W-:Y:S01]  /*0f40*/  IMAD R15, R2, R0, R3 ;  /* 0x00000000020f7224 */ /* 0x006fe200078e0203 */
[----:B------:R-:W-:-:S06]  /*0f50*/  IADD3 R14, PT, PT, -R4, RZ, RZ ;  /* 0x000000ff040e7210 */ /* 0x000fcc0007ffe1ff */
[----:B------:R-:W1:Y:S08]  /*0f60*/  LDC.64 R8, c[0x0][0x380] ;  /* 0x0000e000ff087b82 */ /* 0x000e700000000a00 */
[----:B------:R-:W2:Y:S02]  /*0f70*/  LDC.64 R10, c[0x0][0x388] ;  /* 0x0000e200ff0a7b82 */ /* 0x000ea40000000a00 */
.L_x_4:
[----:B--2---:R-:W-:-:S04]  /*0f80*/  IMAD.WIDE R4, R15, 0x4, R10 ;  /* 0x000000040f047825 */ /* 0x004fc800078e020a */
[C---:B-1----:R-:W-:Y:S02]  /*0f90*/  IMAD.WIDE R12, R15.reuse, 0x4, R8 ;  /* 0x000000040f0c7825 */ /* 0x042fe400078e0208 */
[----:B------:R-:W2:Y:S04]  /*0fa0*/  LDG.E R5, desc[UR4][R4.64] ;  /* 0x0000000404057981 */ /* 0x000ea8000c1e1900 */
[----:B------:R-:W2:Y:S01]  /*0fb0*/  LDG.E R12, desc[UR4][R12.64] ;  /* 0x000000040c0c7981 */ /* 0x000ea2000c1e1900 */
[----:B------:R-:W-:Y:S01]  /*0fc0*/  IADD3 R14, PT, PT, R14, 0x1, RZ ;  /* 0x000000010e0e7810 */ /* 0x000fe20007ffe0ff */
[C---:B0--3--:R-:W-:Y:S01]  /*0fd0*/  IMAD.WIDE R2, R15.reuse, 0x4, R6 ;  /* 0x000000040f027825 */ /* 0x049fe200078e0206 */
[----:B------:R-:W-:Y:S02]  /*0fe0*/  IADD3 R15, PT, PT, R15, R0, RZ ;  /* 0x000000000f0f7210 */ /* 0x000fe40007ffe0ff */
[----:B------:R-:W-:Y:S01]  /*0ff0*/  ISETP.NE.AND P0, PT, R14, RZ, PT ;  /* 0x000000ff0e00720c */ /* 0x000fe20003f05270 */
[----:B--2---:R-:W-:-:S05]  /*1000*/  FADD R17, R12, R5 ;  /* 0x000000050c117221 */ /* 0x004fca0000000000 */
[----:B------:R3:W-:Y:S07]  /*1010*/  STG.E desc[UR4][R2.64], R17 ;  /* 0x0000001102007986 */ /* 0x0007ee000c101904 */
[----:B------:R-:W-:Y:S05]  /*1020*/  @P0 BRA `(.L_x_4) ;  /* 0xfffffffc00d40947 */ /* 0x000fea000383ffff */
[----:B------:R-:W-:Y:S05]  /*1030*/  EXIT ;  /* 0x000000000000794d */ /* 0x000fea0003800000 */
.L_x_5:
[----:B------:R-:W-:-:S00]  /*1040*/  BRA `(.L_x_5) ;  /* 0xfffffffc00fc7947 */ /* 0x000fc0000383ffff */
[----:B------:R-:W-:-:S00]  /*1050*/  NOP ;  /* 0x0000000000007918 */ /* 0x000fc00000000000 */
        /* <DEDUP_REMOVED lines=10> */
.L_x_6:


//--------------------- .nv.shared.reserved.0     --------------------------
	.section	.nv.shared.reserved.0,"aw",@nobits
	.weak		__nv_reservedSMEM_offset_0_alias
	.size		__nv_reservedSMEM_offset_0_alias, 0, 64
	.other		__nv_reservedSMEM_offset_0_alias,@"STO_CUDA_RESERVED_SHARED STV_DEFAULT"
__nv_reservedSMEM_offset_0_alias:
	.zero		0
	.zero		64


//--------------------- .nv.constant0._Z6matAddPfS_S_i --------------------------
	.section	.nv.constant0._Z6matAddPfS_S_i,"a",@progbits
	.sectionflags	@""
	.align	4
.nv.constant0._Z6matAddPfS_S_i:
	.zero		924


//--------------------- SYMBOLS --------------------------

	.type		.nv.reservedSmem.offset0,@object
	.size		.nv.reservedSmem.offset0,0x4
